	.headerflags	@"EF_CUDA_TEXMODE_UNIFIED EF_CUDA_64BIT_ADDRESS EF_CUDA_ACCELERATORS EF_CUDA_SM90 EF_CUDA_VIRTUAL_SM(EF_CUDA_SM90)"
	.elftype	@"ET_EXEC"


//--------------------- .nv.info                  --------------------------
	.section	.nv.info,"",@"SHT_CUDA_INFO"
	.align	4


	//----- nvinfo : EIATTR_REGCOUNT
	.align		4
        /*0000*/ 	.byte	0x04, 0x2f
        /*0002*/ 	.short	(.L_3 - .L_2)
	.align		4
.L_2:
        /*0004*/ 	.word	index@(triton_poi_fused__native_batch_norm_legit_no_training_relu_11)
        /*0008*/ 	.word	0x00000011


	//----- nvinfo : EIATTR_MIN_STACK_SIZE
	.align		4
.L_3:
        /*000c*/ 	.byte	0x04, 0x12
        /*000e*/ 	.short	(.L_5 - .L_4)
	.align		4
.L_4:
        /*0010*/ 	.word	index@(triton_poi_fused__native_batch_norm_legit_no_training_relu_11)
        /*0014*/ 	.word	0x00000000


	//----- nvinfo : EIATTR_FRAME_SIZE
	.align		4
.L_5:
        /*0018*/ 	.byte	0x04, 0x11
        /*001a*/ 	.short	(.L_7 - .L_6)
	.align		4
.L_6:
        /*001c*/ 	.word	index@(triton_poi_fused__native_batch_norm_legit_no_training_relu_11)
        /*0020*/ 	.word	0x00000000


	//----- nvinfo : EIATTR_MIN_STACK_SIZE
	.align		4
.L_7:
        /*0024*/ 	.byte	0x04, 0x12
        /*0026*/ 	.short	(.L_9 - .L_8)
	.align		4
.L_8:
        /*0028*/ 	.word	index@(triton_poi_fused__native_batch_norm_legit_no_training_relu_11)
        /*002c*/ 	.word	0x00000000
.L_9:


//--------------------- .nv.info.triton_poi_fused__native_batch_norm_legit_no_training_relu_11 --------------------------
	.section	.nv.info.triton_poi_fused__native_batch_norm_legit_no_training_relu_11,"",@"SHT_CUDA_INFO"
	.sectionflags	@""
	.align	4


	//----- nvinfo : EIATTR_CUDA_API_VERSION
	.align		4
        /*0000*/ 	.byte	0x04, 0x37
        /*0002*/ 	.short	(.L_11 - .L_10)
.L_10:
        /*0004*/ 	.word	0x0000007c


	//----- nvinfo : EIATTR_KPARAM_INFO
	.align		4
.L_11:
        /*0008*/ 	.byte	0x04, 0x17
        /*000a*/ 	.short	(.L_13 - .L_12)
.L_12:
        /*000c*/ 	.word	0x00000000
        /*0010*/ 	.short	0x0006
        /*0012*/ 	.short	0x0030
        /*0014*/ 	.byte	0x00, 0xf0, 0x11, 0x00


	//----- nvinfo : EIATTR_KPARAM_INFO
	.align		4
.L_13:
        /*0018*/ 	.byte	0x04, 0x17
        /*001a*/ 	.short	(.L_15 - .L_14)
.L_14:
        /*001c*/ 	.word	0x00000000
        /*0020*/ 	.short	0x0005
        /*0022*/ 	.short	0x0028
        /*0024*/ 	.byte	0x00, 0xf4, 0x21, 0x00


	//----- nvinfo : EIATTR_KPARAM_INFO
	.align		4
.L_15:
        /*0028*/ 	.byte	0x04, 0x17
        /*002a*/ 	.short	(.L_17 - .L_16)
.L_16:
        /*002c*/ 	.word	0x00000000
        /*0030*/ 	.short	0x0004
        /*0032*/ 	.short	0x0020
        /*0034*/ 	.byte	0x00, 0xf4, 0x21, 0x00


	//----- nvinfo : EIATTR_KPARAM_INFO
	.align		4
.L_17:
        /*0038*/ 	.byte	0x04, 0x17
        /*003a*/ 	.short	(.L_19 - .L_18)
.L_18:
        /*003c*/ 	.word	0x00000000
        /*0040*/ 	.short	0x0003
        /*0042*/ 	.short	0x0018
        /*0044*/ 	.byte	0x00, 0xf4, 0x21, 0x00


	//----- nvinfo : EIATTR_KPARAM_INFO
	.align		4
.L_19:
        /*0048*/ 	.byte	0x04, 0x17
        /*004a*/ 	.short	(.L_21 - .L_20)
.L_20:
        /*004c*/ 	.word	0x00000000
        /*0050*/ 	.short	0x0002
        /*0052*/ 	.short	0x0010
        /*0054*/ 	.byte	0x00, 0xf4, 0x21, 0x00


	//----- nvinfo : EIATTR_KPARAM_INFO
	.align		4
.L_21:
        /*0058*/ 	.byte	0x04, 0x17
        /*005a*/ 	.short	(.L_23 - .L_22)
.L_22:
        /*005c*/ 	.word	0x00000000
        /*0060*/ 	.short	0x0001
        /*0062*/ 	.short	0x0008
        /*0064*/ 	.byte	0x00, 0xf4, 0x21, 0x00


	//----- nvinfo : EIATTR_KPARAM_INFO
	.align		4
.L_23:
        /*0068*/ 	.byte	0x04, 0x17
        /*006a*/ 	.short	(.L_25 - .L_24)
.L_24:
        /*006c*/ 	.word	0x00000000
        /*0070*/ 	.short	0x0000
        /*0072*/ 	.short	0x0000
        /*0074*/ 	.byte	0x00, 0xf4, 0x21, 0x00


	//----- nvinfo : EIATTR_SPARSE_MMA_MASK
	.align		4
.L_25:
        /*0078*/ 	.byte	0x03, 0x50
        /*007a*/ 	.short	0x0000


	//----- nvinfo : EIATTR_MAXREG_COUNT
	.align		4
        /*007c*/ 	.byte	0x03, 0x1b
        /*007e*/ 	.short	0x00ff


	//----- nvinfo : EIATTR_EXIT_INSTR_OFFSETS
	.align		4
        /*0080*/ 	.byte	0x04, 0x1c
        /*0082*/ 	.short	(.L_27 - .L_26)


	//   ....[0]....
.L_26:
        /*0084*/ 	.word	0x00000360


	//----- nvinfo : EIATTR_REQNTID
	.align		4
.L_27:
        /*0088*/ 	.byte	0x04, 0x10
        /*008a*/ 	.short	(.L_29 - .L_28)
.L_28:
        /*008c*/ 	.word	0x00000080
        /*0090*/ 	.word	0x00000001
        /*0094*/ 	.word	0x00000001


	//----- nvinfo : EIATTR_CBANK_PARAM_SIZE
	.align		4
.L_29:
        /*0098*/ 	.byte	0x03, 0x19
        /*009a*/ 	.short	0x0034


	//----- nvinfo : EIATTR_PARAM_CBANK
	.align		4
        /*009c*/ 	.byte	0x04, 0x0a
        /*009e*/ 	.short	(.L_31 - .L_30)
	.align		4
.L_30:
        /*00a0*/ 	.word	index@(.nv.constant0.triton_poi_fused__native_batch_norm_legit_no_training_relu_11)
        /*00a4*/ 	.short	0x0210
        /*00a6*/ 	.short	0x0034


	//----- nvinfo : EIATTR_SW_WAR
	.align		4
.L_31:
        /*00a8*/ 	.byte	0x04, 0x36
        /*00aa*/ 	.short	(.L_33 - .L_32)
.L_32:
        /*00ac*/ 	.word	0x00000008
.L_33:


//--------------------- .nv.callgraph             --------------------------
	.section	.nv.callgraph,"",@"SHT_CUDA_CALLGRAPH"
	.align	4
	.sectionentsize	8
	.align		4
        /*0000*/ 	.word	0x00000000
	.align		4
        /*0004*/ 	.word	0xffffffff
	.align		4
        /*0008*/ 	.word	0x00000000
	.align		4
        /*000c*/ 	.word	0xfffffffe
	.align		4
        /*0010*/ 	.word	0x00000000
	.align		4
        /*0014*/ 	.word	0xfffffffd
	.align		4
        /*0018*/ 	.word	0x00000000
	.align		4
        /*001c*/ 	.word	0xfffffffc


//--------------------- .nv.constant4             --------------------------
	.section	.nv.constant4,"a",@progbits
	.align	8
	.align		8
.nv.constant4:
        /*0000*/ 	.dword	_$_str
	.align		8
        /*0008*/ 	.dword	_$_str_$_2


//--------------------- .text.triton_poi_fused__native_batch_norm_legit_no_training_relu_11 --------------------------
	.section	.text.triton_poi_fused__native_batch_norm_legit_no_training_relu_11,"ax",@progbits
	.align	128
        .global         triton_poi_fused__native_batch_norm_legit_no_training_relu_11
        .type           triton_poi_fused__native_batch_norm_legit_no_training_relu_11,@function
        .size           triton_poi_fused__native_batch_norm_legit_no_training_relu_11,(.L_x_1 - triton_poi_fused__native_batch_norm_legit_no_training_relu_11)
        .other          triton_poi_fused__native_batch_norm_legit_no_training_relu_11,@"STO_CUDA_ENTRY STV_DEFAULT"
triton_poi_fused__native_batch_norm_legit_no_training_relu_11:
.text.triton_poi_fused__native_batch_norm_legit_no_training_relu_11:
[----:B------:R-:W-:Y:S01]  /*0000*/  LDC R1, c[0x0][0x28] ;  /* 0x00000a00ff017b82 */ /* 0x000fe20000000800 */
[----:B------:R-:W1:Y:S07]  /*0010*/  S2R R0, SR_TID.X ;  /* 0x0000000000007919 */ /* 0x000e6e0000002100 */
[----:B------:R-:W2:Y:S01]  /*0020*/  LDC.64 R6, c[0x0][0x220] ;  /* 0x00008800ff067b82 */ /* 0x000ea20000000a00 */
[----:B------:R-:W-:Y:S01]  /*0030*/  ULDC.64 UR4, c[0x0][0x208] ;  /* 0x0000820000047ab9 */ /* 0x000fe20000000a00 */
[----:B------:R-:W3:Y:S06]  /*0040*/  S2R R5, SR_CTAID.X ;  /* 0x0000000000057919 */ /* 0x000eec0000002500 */
[----:B------:R-:W4:Y:S08]  /*0050*/  LDC.64 R8, c[0x0][0x228] ;  /* 0x00008a00ff087b82 */ /* 0x000f300000000a00 */
[----:B------:R-:W5:Y:S01]  /*0060*/  LDC.64 R10, c[0x0][0x230] ;  /* 0x00008c00ff0a7b82 */ /* 0x000f620000000a00 */
[----:B-1----:R-:W-:-:S02]  /*0070*/  SHF.L.U32 R0, R0, 0x1, RZ ;  /* 0x0000000100007819 */ /* 0x002fc400000006ff */
[----:B---3--:R-:W-:Y:S02]  /*0080*/  SHF.R.S32.HI R3, RZ, 0x17, R5 ;  /* 0x00000017ff037819 */ /* 0x008fe40000011405 */
[----:B------:R-:W-:Y:S02]  /*0090*/  LOP3.LUT R0, R0, 0xfe, RZ, 0xc0, !PT ;  /* 0x000000fe00007812 */ /* 0x000fe400078ec0ff */
[----:B------:R-:W-:Y:S02]  /*00a0*/  SGXT R3, R3, 0x1 ;  /* 0x000000010303781a */ /* 0x000fe40000000200 */
[----:B------:R-:W-:Y:S02]  /*00b0*/  LEA R0, R5, R0, 0x8 ;  /* 0x0000000005007211 */ /* 0x000fe400078e40ff */
[----:B------:R-:W1:Y:S02]  /*00c0*/  LDC.64 R4, c[0x0][0x218] ;  /* 0x00008600ff047b82 */ /* 0x000e640000000a00 */
[----:B------:R-:W-:-:S04]  /*00d0*/  LEA.HI R3, R3, R0, RZ, 0x4 ;  /* 0x0000000003037211 */ /* 0x000fc800078f20ff */
[--C-:B------:R-:W-:Y:S02]  /*00e0*/  SHF.R.S32.HI R2, RZ, 0x4, R3.reuse ;  /* 0x00000004ff027819 */ /* 0x100fe40000011403 */
[----:B------:R-:W-:-:S04]  /*00f0*/  SHF.R.S32.HI R3, RZ, 0x1f, R3 ;  /* 0x0000001fff037819 */ /* 0x000fc80000011403 */
[----:B------:R-:W-:-:S04]  /*0100*/  LEA.HI R3, R3, R2, RZ, 0x7 ;  /* 0x0000000203037211 */ /* 0x000fc800078f38ff */
[----:B------:R-:W-:-:S04]  /*0110*/  LOP3.LUT R3, R3, 0xffffff80, RZ, 0xc0, !PT ;  /* 0xffffff8003037812 */ /* 0x000fc800078ec0ff */
[----:B------:R-:W-:Y:S02]  /*0120*/  IADD3 R13, R2, -R3, RZ ;  /* 0x80000003020d7210 */ /* 0x000fe40007ffe0ff */
[----:B------:R-:W3:Y:S03]  /*0130*/  LDC.64 R2, c[0x0][0x210] ;  /* 0x00008400ff027b82 */ /* 0x000ee60000000a00 */
[----:B--2---:R-:W-:-:S06]  /*0140*/  IMAD.WIDE R6, R13, 0x4, R6 ;  /* 0x000000040d067825 */ /* 0x004fcc00078e0206 */
[----:B------:R-:W2:Y:S01]  /*0150*/  LDG.E.EL R6, desc[UR4][R6.64] ;  /* 0x0000000406067981 */ /* 0x000ea2000c2e1900 */
[----:B-1----:R-:W-:-:S05]  /*0160*/  IMAD.WIDE R4, R13, 0x4, R4 ;  /* 0x000000040d047825 */ /* 0x002fca00078e0204 */
[----:B------:R1:W2:Y:S01]  /*0170*/  LDG.E.EL R12, desc[UR4][R4.64] ;  /* 0x00000004040c7981 */ /* 0x0002a2000c2e1900 */
[----:B---3--:R-:W-:Y:S01]  /*0180*/  IMAD.WIDE R2, R0, 0x4, R2 ;  /* 0x0000000400027825 */ /* 0x008fe200078e0202 */
[----:B------:R-:W-:Y:S01]  /*0190*/  HFMA2.MMA R14, -RZ, RZ, 1.625, 0 ;  /* 0x3e800000ff0e7435 */ /* 0x000fe200000001ff */
[----:B-1----:R-:W1:Y:S04]  /*01a0*/  LDC.64 R4, c[0x0][0x238] ;  /* 0x00008e00ff047b82 */ /* 0x002e680000000a00 */
[----:B------:R-:W3:Y:S01]  /*01b0*/  LDG.E.64 R2, desc[UR4][R2.64] ;  /* 0x0000000402027981 */ /* 0x000ee2000c1e1b00 */
[----:B----4-:R-:W-:-:S04]  /*01c0*/  IMAD.WIDE R8, R13, 0x4, R8 ;  /* 0x000000040d087825 */ /* 0x010fc800078e0208 */
[----:B-----5:R-:W-:Y:S02]  /*01d0*/  IMAD.WIDE R10, R13, 0x4, R10 ;  /* 0x000000040d0a7825 */ /* 0x020fe400078e020a */
[----:B------:R-:W4:Y:S04]  /*01e0*/  LDG.E.EL R8, desc[UR4][R8.64] ;  /* 0x0000000408087981 */ /* 0x000f28000c2e1900 */
[----:B------:R-:W4:Y:S01]  /*01f0*/  LDG.E.EL R11, desc[UR4][R10.64] ;  /* 0x000000040a0b7981 */ /* 0x000f22000c2e1900 */
[----:B-1----:R-:W-:-:S04]  /*0200*/  IMAD.WIDE R4, R0, 0x4, R4 ;  /* 0x0000000400047825 */ /* 0x002fc800078e0204 */
[----:B--2---:R-:W-:-:S04]  /*0210*/  FADD R6, R6, 9.9999997473787516356e-06 ;  /* 0x3727c5ac06067421 */ /* 0x004fc80000000000 */
[----:B------:R-:W1:Y:S02]  /*0220*/  MUFU.SQRT R7, R6 ;  /* 0x0000000600077308 */ /* 0x000e640000002000 */
[C---:B-1----:R-:W-:Y:S02]  /*0230*/  FSETP.GT.AND P0, PT, R7.reuse, 8.50705917302346158658e+37, PT ;  /* 0x7e8000000700780b */ /* 0x042fe40003f04000 */
[----:B------:R-:W-:-:S11]  /*0240*/  FSETP.GEU.AND P1, PT, R7, 1.175494350822287508e-38, PT ;  /* 0x008000000700780b */ /* 0x000fd60003f2e000 */
[----:B------:R-:W-:-:S04]  /*0250*/  @P0 FMUL R7, R7, 0.25 ;  /* 0x3e80000007070820 */ /* 0x000fc80000400000 */
[----:B------:R-:W-:-:S06]  /*0260*/  @!P1 FMUL R7, R7, 16777216 ;  /* 0x4b80000007079820 */ /* 0x000fcc0000400000 */
[----:B------:R-:W1:Y:S01]  /*0270*/  MUFU.RCP R7, R7 ;  /* 0x0000000700077308 */ /* 0x000e620000001000 */
[----:B------:R-:W-:Y:S01]  /*0280*/  FSEL R14, R14, 1, P0 ;  /* 0x3f8000000e0e7808 */ /* 0x000fe20000000000 */
[----:B---3--:R-:W-:-:S04]  /*0290*/  FADD R2, R2, -R12 ;  /* 0x8000000c02027221 */ /* 0x008fc80000000000 */
[----:B------:R-:W-:Y:S01]  /*02a0*/  @!P1 FMUL R14, R14, 16777216 ;  /* 0x4b8000000e0e9820 */ /* 0x000fe20000400000 */
[----:B------:R-:W-:-:S03]  /*02b0*/  FADD R3, R3, -R12 ;  /* 0x8000000c03037221 */ /* 0x000fc60000000000 */
[----:B-1----:R-:W-:-:S04]  /*02c0*/  FMUL R14, R7, R14 ;  /* 0x0000000e070e7220 */ /* 0x002fc80000400000 */
[-C--:B------:R-:W-:Y:S01]  /*02d0*/  FMUL R2, R2, R14.reuse ;  /* 0x0000000e02027220 */ /* 0x080fe20000400000 */
[----:B------:R-:W-:-:S03]  /*02e0*/  FMUL R14, R3, R14 ;  /* 0x0000000e030e7220 */ /* 0x000fc60000400000 */
[C-C-:B----4-:R-:W-:Y:S01]  /*02f0*/  FFMA R2, R8.reuse, R2, R11.reuse ;  /* 0x0000000208027223 */ /* 0x150fe2000000000b */
[----:B------:R-:W-:-:S04]  /*0300*/  FFMA R14, R8, R14, R11 ;  /* 0x0000000e080e7223 */ /* 0x000fc8000000000b */
[----:B------:R-:W-:Y:S02]  /*0310*/  FSETP.GEU.AND P0, PT, R2, RZ, PT ;  /* 0x000000ff0200720b */ /* 0x000fe40003f0e000 */
[----:B------:R-:W-:Y:S02]  /*0320*/  FSETP.GEU.AND P1, PT, R14, RZ, PT ;  /* 0x000000ff0e00720b */ /* 0x000fe40003f2e000 */
[----:B------:R-:W-:Y:S02]  /*0330*/  FSEL R2, R2, RZ, P0 ;  /* 0x000000ff02027208 */ /* 0x000fe40000000000 */
[----:B------:R-:W-:-:S05]  /*0340*/  FSEL R3, R14, RZ, P1 ;  /* 0x000000ff0e037208 */ /* 0x000fca0000800000 */
[----:B------:R-:W-:Y:S01]  /*0350*/  STG.E.64 desc[UR4][R4.64], R2 ;  /* 0x0000000204007986 */ /* 0x000fe2000c101b04 */
[----:B------:R-:W-:Y:S05]  /*0360*/  EXIT ;  /* 0x000000000000794d */ /* 0x000fea0003800000 */
.L_x_0:
[----:B------:R-:W-:-:S00]  /*0370*/  BRA `(.L_x_0) ;  /* 0xfffffffc00fc7947 */ /* 0x000fc0000383ffff */
[----:B------:R-:W-:-:S00]  /*0380*/  NOP ;  /* 0x0000000000007918 */ /* 0x000fc00000000000 */
[----:B------:R-:W-:-:S00]  /*0390*/  NOP ;  /* 0x0000000000007918 */ /* 0x000fc00000000000 */
[----:B------:R-:W-:-:S00]  /*03a0*/  NOP ;  /* 0x0000000000007918 */ /* 0x000fc00000000000 */
[----:B------:R-:W-:-:S00]  /*03b0*/  NOP ;  /* 0x0000000000007918 */ /* 0x000fc00000000000 */
[----:B------:R-:W-:-:S00]  /*03c0*/  NOP ;  /* 0x0000000000007918 */ /* 0x000fc00000000000 */
[----:B------:R-:W-:-:S00]  /*03d0*/  NOP ;  /* 0x0000000000007918 */ /* 0x000fc00000000000 */
[----:B------:R-:W-:-:S00]  /*03e0*/  NOP ;  /* 0x0000000000007918 */ /* 0x000fc00000000000 */
[----:B------:R-:W-:-:S00]  /*03f0*/  NOP ;  /* 0x0000000000007918 */ /* 0x000fc00000000000 */
.L_x_1:


//--------------------- .nv.global.init           --------------------------
	.section	.nv.global.init,"aw",@progbits
.nv.global.init:
	.type		_$_str,@object
	.size		_$_str,(_$_str_$_2 - _$_str)
_$_str:
        /*0000*/ 	.byte	0x5f, 0x5f, 0x43, 0x55, 0x44, 0x41, 0x5f, 0x46, 0x54, 0x5a, 0x00
	.type		_$_str_$_2,@object
	.size		_$_str_$_2,(.L_1 - _$_str_$_2)
_$_str_$_2:
        /*000b*/ 	.byte	0x5f, 0x5f, 0x43, 0x55, 0x44, 0x41, 0x5f, 0x50, 0x52, 0x45, 0x43, 0x5f, 0x53, 0x51, 0x52, 0x54
        /*001b*/ 	.byte	0x00
.L_1:


//--------------------- .nv.constant0.triton_poi_fused__native_batch_norm_legit_no_training_relu_11 --------------------------
	.section	.nv.constant0.triton_poi_fused__native_batch_norm_legit_no_training_relu_11,"a",@progbits
	.sectionflags	@""
	.align	4
.nv.constant0.triton_poi_fused__native_batch_norm_legit_no_training_relu_11:
	.zero		580
